//
// Generated by NVIDIA NVVM Compiler
//
// Compiler Build ID: CL-36424714
// Cuda compilation tools, release 13.0, V13.0.88
// Based on NVVM 20.0.0
//

.version 9.0
.target sm_100
.address_size 64

	// .globl	_Z12mult3_kernelPdS_S_S_i

.visible .entry _Z12mult3_kernelPdS_S_S_i(
	.param .u64 .ptr .align 1 _Z12mult3_kernelPdS_S_S_i_param_0,
	.param .u64 .ptr .align 1 _Z12mult3_kernelPdS_S_S_i_param_1,
	.param .u64 .ptr .align 1 _Z12mult3_kernelPdS_S_S_i_param_2,
	.param .u64 .ptr .align 1 _Z12mult3_kernelPdS_S_S_i_param_3,
	.param .u32 _Z12mult3_kernelPdS_S_S_i_param_4
)
{
	.reg .pred 	%p<2>;
	.reg .b32 	%r<13>;
	.reg .b64 	%rd<30>;
	.reg .b64 	%fd<77>;

	ld.param.u64 	%rd4, [_Z12mult3_kernelPdS_S_S_i_param_0];
	ld.param.u64 	%rd7, [_Z12mult3_kernelPdS_S_S_i_param_1];
	ld.param.u64 	%rd5, [_Z12mult3_kernelPdS_S_S_i_param_2];
	cvta.to.global.u64 	%rd1, %rd4;
	cvta.to.global.u64 	%rd2, %rd5;
	cvta.to.global.u64 	%rd3, %rd7;
	mov.u32 	%r3, %ctaid.x;
	mov.u32 	%r4, %ntid.x;
	mov.u32 	%r5, %tid.x;
	mad.lo.s32 	%r1, %r3, %r4, %r5;
	setp.eq.s32 	%p1, %r1, 0;
	@%p1 bra 	$L__BB0_2;
	ld.param.u32 	%r11, [_Z12mult3_kernelPdS_S_S_i_param_4];
	ld.param.u64 	%rd29, [_Z12mult3_kernelPdS_S_S_i_param_3];
	ld.param.u64 	%rd28, [_Z12mult3_kernelPdS_S_S_i_param_2];
	ld.param.u64 	%rd27, [_Z12mult3_kernelPdS_S_S_i_param_0];
	cvta.to.global.u64 	%rd8, %rd29;
	shl.b32 	%r6, %r1, 1;
	shr.s32 	%r7, %r11, 2;
	sub.s32 	%r8, %r11, %r6;
	sub.s32 	%r9, %r7, %r1;
	mul.wide.s32 	%rd9, %r9, 8;
	add.s64 	%rd10, %rd8, %rd9;
	ld.global.f64 	%fd1, [%rd10];
	mov.f64 	%fd2, 0d3FE0000000000000;
	sub.f64 	%fd3, %fd2, %fd1;
	mul.wide.s32 	%rd11, %r1, 8;
	add.s64 	%rd12, %rd8, %rd11;
	ld.global.f64 	%fd4, [%rd12];
	mul.wide.s32 	%rd13, %r6, 8;
	add.s64 	%rd14, %rd3, %rd13;
	ld.global.f64 	%fd5, [%rd14];
	ld.global.f64 	%fd6, [%rd14+8];
	mul.wide.s32 	%rd15, %r8, 8;
	add.s64 	%rd16, %rd3, %rd15;
	ld.global.f64 	%fd7, [%rd16];
	ld.global.f64 	%fd8, [%rd16+8];
	sub.f64 	%fd9, %fd5, %fd7;
	add.f64 	%fd10, %fd6, %fd8;
	mul.f64 	%fd11, %fd3, %fd9;
	mul.f64 	%fd12, %fd4, %fd10;
	sub.f64 	%fd13, %fd11, %fd12;
	mul.f64 	%fd14, %fd3, %fd10;
	fma.rn.f64 	%fd15, %fd4, %fd9, %fd14;
	sub.f64 	%fd16, %fd5, %fd13;
	sub.f64 	%fd17, %fd6, %fd15;
	add.f64 	%fd18, %fd7, %fd13;
	sub.f64 	%fd19, %fd8, %fd15;
	cvta.to.global.u64 	%rd17, %rd28;
	add.s64 	%rd18, %rd17, %rd13;
	ld.global.f64 	%fd20, [%rd18];
	ld.global.f64 	%fd21, [%rd18+8];
	add.s64 	%rd19, %rd17, %rd15;
	ld.global.f64 	%fd22, [%rd19];
	ld.global.f64 	%fd23, [%rd19+8];
	sub.f64 	%fd24, %fd20, %fd22;
	add.f64 	%fd25, %fd21, %fd23;
	mul.f64 	%fd26, %fd3, %fd24;
	mul.f64 	%fd27, %fd4, %fd25;
	sub.f64 	%fd28, %fd26, %fd27;
	mul.f64 	%fd29, %fd3, %fd25;
	fma.rn.f64 	%fd30, %fd4, %fd24, %fd29;
	sub.f64 	%fd31, %fd20, %fd28;
	sub.f64 	%fd32, %fd21, %fd30;
	add.f64 	%fd33, %fd22, %fd28;
	sub.f64 	%fd34, %fd23, %fd30;
	mul.f64 	%fd35, %fd17, %fd31;
	fma.rn.f64 	%fd36, %fd16, %fd32, %fd35;
	mul.f64 	%fd37, %fd16, %fd31;
	mul.f64 	%fd38, %fd17, %fd32;
	sub.f64 	%fd39, %fd37, %fd38;
	mul.f64 	%fd40, %fd19, %fd33;
	fma.rn.f64 	%fd41, %fd18, %fd34, %fd40;
	mul.f64 	%fd42, %fd18, %fd33;
	mul.f64 	%fd43, %fd19, %fd34;
	sub.f64 	%fd44, %fd42, %fd43;
	sub.f64 	%fd45, %fd39, %fd44;
	add.f64 	%fd46, %fd36, %fd41;
	mul.f64 	%fd47, %fd4, %fd46;
	fma.rn.f64 	%fd48, %fd3, %fd45, %fd47;
	mul.f64 	%fd49, %fd3, %fd46;
	mul.f64 	%fd50, %fd4, %fd45;
	sub.f64 	%fd51, %fd49, %fd50;
	sub.f64 	%fd52, %fd39, %fd48;
	cvta.to.global.u64 	%rd20, %rd27;
	add.s64 	%rd21, %rd20, %rd13;
	st.global.f64 	[%rd21], %fd52;
	sub.f64 	%fd53, %fd51, %fd36;
	st.global.f64 	[%rd21+8], %fd53;
	add.f64 	%fd54, %fd44, %fd48;
	add.s64 	%rd22, %rd20, %rd15;
	st.global.f64 	[%rd22], %fd54;
	sub.f64 	%fd55, %fd51, %fd41;
	st.global.f64 	[%rd22+8], %fd55;
	bra.uni 	$L__BB0_3;
$L__BB0_2:
	ld.param.u32 	%r12, [_Z12mult3_kernelPdS_S_S_i_param_4];
	shr.s32 	%r10, %r12, 1;
	ld.global.f64 	%fd56, [%rd3];
	ld.global.f64 	%fd57, [%rd3+8];
	ld.global.f64 	%fd58, [%rd2];
	ld.global.f64 	%fd59, [%rd2+8];
	mul.f64 	%fd60, %fd57, %fd59;
	fma.rn.f64 	%fd61, %fd56, %fd58, %fd60;
	st.global.f64 	[%rd1], %fd61;
	neg.f64 	%fd62, %fd56;
	mul.f64 	%fd63, %fd59, %fd62;
	mul.f64 	%fd64, %fd57, %fd58;
	sub.f64 	%fd65, %fd63, %fd64;
	st.global.f64 	[%rd1+8], %fd65;
	mul.wide.s32 	%rd23, %r10, 8;
	add.s64 	%rd24, %rd3, %rd23;
	ld.global.f64 	%fd66, [%rd24];
	ld.global.f64 	%fd67, [%rd24+8];
	add.s64 	%rd25, %rd2, %rd23;
	ld.global.f64 	%fd68, [%rd25];
	ld.global.f64 	%fd69, [%rd25+8];
	neg.f64 	%fd70, %fd66;
	mul.f64 	%fd71, %fd69, %fd70;
	mul.f64 	%fd72, %fd67, %fd68;
	sub.f64 	%fd73, %fd71, %fd72;
	add.s64 	%rd26, %rd1, %rd23;
	st.global.f64 	[%rd26+8], %fd73;
	mul.f64 	%fd74, %fd66, %fd68;
	mul.f64 	%fd75, %fd67, %fd69;
	sub.f64 	%fd76, %fd74, %fd75;
	st.global.f64 	[%rd26], %fd76;
$L__BB0_3:
	ret;

}


// ===== COMPILED SASS (sm_100) =====

	.target	sm_100

	.elftype	@"ET_EXEC"


//--------------------- .note.nv.tkinfo           --------------------------
	.section	.note.nv.tkinfo,"",@"SHT_NOTE"
	.sectionflags	@"SHF_NOTE_NV_TKINFO"
	.tkinfo
        /*0018*/ 	.word	0x00000002
        /*0030*/ 	.string	""
        /*0030*/ 	.string	"ptxas"
        /*0030*/ 	.string	"Cuda compilation tools, release 13.0, V13.0.88"
        /*0030*/ 	.string	"Build cuda_13.0.r13.0/compiler.36424714_0"
        /*0030*/ 	.string	"-arch sm_100 -m 64 "



//--------------------- .note.nv.cuinfo           --------------------------
	.section	.note.nv.cuinfo,"",@"SHT_NOTE"
	.sectionflags	@"SHF_NOTE_NV_CUINFO"
        /*0018*/ 	.short	0x0002
        /*001a*/ 	.short	0x0064
        /*001c*/ 	.short	0x0082
	.zero		2


//--------------------- .nv.info                  --------------------------
	.section	.nv.info,"",@"SHT_CUDA_INFO"
	.align	4


	//----- nvinfo : EIATTR_REGCOUNT
	.align		4
        /*0000*/ 	.byte	0x04, 0x2f
        /*0002*/ 	.short	(.L_1 - .L_0)
	.align		4
.L_0:
        /*0004*/ 	.word	index@(_Z12mult3_kernelPdS_S_S_i)
        /*0008*/ 	.word	0x0000001f


	//----- nvinfo : EIATTR_FRAME_SIZE
	.align		4
.L_1:
        /*000c*/ 	.byte	0x04, 0x11
        /*000e*/ 	.short	(.L_3 - .L_2)
	.align		4
.L_2:
        /*0010*/ 	.word	index@(_Z12mult3_kernelPdS_S_S_i)
        /*0014*/ 	.word	0x00000000


	//----- nvinfo : EIATTR_MIN_STACK_SIZE
	.align		4
.L_3:
        /*0018*/ 	.byte	0x04, 0x12
        /*001a*/ 	.short	(.L_5 - .L_4)
	.align		4
.L_4:
        /*001c*/ 	.word	index@(_Z12mult3_kernelPdS_S_S_i)
        /*0020*/ 	.word	0x00000000
.L_5:


//--------------------- .nv.compat                --------------------------
	.section	.nv.compat,"",@"SHT_CUDA_COMPAT_INFO"
	.align	4
        /*0000*/ 	.byte	0x02, 0x09, 0x00, 0x00, 0x02, 0x02, 0x01, 0x00, 0x02, 0x05, 0x05, 0x00, 0x03, 0x07, 0x01, 0x01
        /*0010*/ 	.byte	0x02, 0x03, 0x00, 0x00, 0x02, 0x06, 0x01, 0x00, 0x04, 0x0b, 0x08, 0x00, 0x01, 0x00, 0x00, 0x00
        /*0020*/ 	.byte	0x00, 0x00, 0x00, 0x00


//--------------------- .nv.info._Z12mult3_kernelPdS_S_S_i --------------------------
	.section	.nv.info._Z12mult3_kernelPdS_S_S_i,"",@"SHT_CUDA_INFO"
	.sectionflags	@""
	.align	4


	//----- nvinfo : EIATTR_CUDA_API_VERSION
	.align		4
        /*0000*/ 	.byte	0x04, 0x37
        /*0002*/ 	.short	(.L_7 - .L_6)
.L_6:
        /*0004*/ 	.word	0x00000082


	//----- nvinfo : EIATTR_KPARAM_INFO
	.align		4
.L_7:
        /*0008*/ 	.byte	0x04, 0x17
        /*000a*/ 	.short	(.L_9 - .L_8)
.L_8:
        /*000c*/ 	.word	0x00000000
        /*0010*/ 	.short	0x0004
        /*0012*/ 	.short	0x0020
        /*0014*/ 	.byte	0x00, 0xf0, 0x11, 0x00


	//----- nvinfo : EIATTR_KPARAM_INFO
	.align		4
.L_9:
        /*0018*/ 	.byte	0x04, 0x17
        /*001a*/ 	.short	(.L_11 - .L_10)
.L_10:
        /*001c*/ 	.word	0x00000000
        /*0020*/ 	.short	0x0003
        /*0022*/ 	.short	0x0018
        /*0024*/ 	.byte	0x00, 0xf5, 0x21, 0x00


	//----- nvinfo : EIATTR_KPARAM_INFO
	.align		4
.L_11:
        /*0028*/ 	.byte	0x04, 0x17
        /*002a*/ 	.short	(.L_13 - .L_12)
.L_12:
        /*002c*/ 	.word	0x00000000
        /*0030*/ 	.short	0x0002
        /*0032*/ 	.short	0x0010
        /*0034*/ 	.byte	0x00, 0xf5, 0x21, 0x00


	//----- nvinfo : EIATTR_KPARAM_INFO
	.align		4
.L_13:
        /*0038*/ 	.byte	0x04, 0x17
        /*003a*/ 	.short	(.L_15 - .L_14)
.L_14:
        /*003c*/ 	.word	0x00000000
        /*0040*/ 	.short	0x0001
        /*0042*/ 	.short	0x0008
        /*0044*/ 	.byte	0x00, 0xf5, 0x21, 0x00


	//----- nvinfo : EIATTR_KPARAM_INFO
	.align		4
.L_15:
        /*0048*/ 	.byte	0x04, 0x17
        /*004a*/ 	.short	(.L_17 - .L_16)
.L_16:
        /*004c*/ 	.word	0x00000000
        /*0050*/ 	.short	0x0000
        /*0052*/ 	.short	0x0000
        /*0054*/ 	.byte	0x00, 0xf5, 0x21, 0x00


	//----- nvinfo : EIATTR_SPARSE_MMA_MASK
	.align		4
.L_17:
        /*0058*/ 	.byte	0x03, 0x50
        /*005a*/ 	.short	0x0000


	//----- nvinfo : EIATTR_MAXREG_COUNT
	.align		4
        /*005c*/ 	.byte	0x03, 0x1b
        /*005e*/ 	.short	0x00ff


	//----- nvinfo : EIATTR_MERCURY_ISA_VERSION
	.align		4
        /*0060*/ 	.byte	0x03, 0x5f
        /*0062*/ 	.short	0x0101


	//----- nvinfo : EIATTR_VRC_CTA_INIT_COUNT
	.align		4
        /*0064*/ 	.byte	0x02, 0x4a
	.zero		1
	.zero		1


	//----- nvinfo : EIATTR_EXIT_INSTR_OFFSETS
	.align		4
        /*0068*/ 	.byte	0x04, 0x1c
        /*006a*/ 	.short	(.L_19 - .L_18)


	//   ....[0]....
.L_18:
        /*006c*/ 	.word	0x000004d0


	//   ....[1]....
        /*0070*/ 	.word	0x000006d0


	//----- nvinfo : EIATTR_CRS_STACK_SIZE
	.align		4
.L_19:
        /*0074*/ 	.byte	0x04, 0x1e
        /*0076*/ 	.short	(.L_21 - .L_20)
.L_20:
        /*0078*/ 	.word	0x00000000


	//----- nvinfo : EIATTR_CBANK_PARAM_SIZE
	.align		4
.L_21:
        /*007c*/ 	.byte	0x03, 0x19
        /*007e*/ 	.short	0x0024


	//----- nvinfo : EIATTR_PARAM_CBANK
	.align		4
        /*0080*/ 	.byte	0x04, 0x0a
        /*0082*/ 	.short	(.L_23 - .L_22)
	.align		4
.L_22:
        /*0084*/ 	.word	index@(.nv.constant0._Z12mult3_kernelPdS_S_S_i)
        /*0088*/ 	.short	0x0380
        /*008a*/ 	.short	0x0024


	//----- nvinfo : EIATTR_SW_WAR
	.align		4
.L_23:
        /*008c*/ 	.byte	0x04, 0x36
        /*008e*/ 	.short	(.L_25 - .L_24)
.L_24:
        /*0090*/ 	.word	0x00000008
.L_25:


//--------------------- .nv.callgraph             --------------------------
	.section	.nv.callgraph,"",@"SHT_CUDA_CALLGRAPH"
	.align	4
	.sectionentsize	8
	.align		4
        /*0000*/ 	.word	0x00000000
	.align		4
        /*0004*/ 	.word	0xffffffff
	.align		4
        /*0008*/ 	.word	0x00000000
	.align		4
        /*000c*/ 	.word	0xfffffffe
	.align		4
        /*0010*/ 	.word	0x00000000
	.align		4
        /*0014*/ 	.word	0xfffffffd
	.align		4
        /*0018*/ 	.word	0x00000000
	.align		4
        /*001c*/ 	.word	0xfffffffc


//--------------------- .text._Z12mult3_kernelPdS_S_S_i --------------------------
	.section	.text._Z12mult3_kernelPdS_S_S_i,"ax",@progbits
	.align	128
        .global         _Z12mult3_kernelPdS_S_S_i
        .type           _Z12mult3_kernelPdS_S_S_i,@function
        .size           _Z12mult3_kernelPdS_S_S_i,(.L_x_2 - _Z12mult3_kernelPdS_S_S_i)
        .other          _Z12mult3_kernelPdS_S_S_i,@"STO_CUDA_ENTRY STV_DEFAULT"
_Z12mult3_kernelPdS_S_S_i:
.text._Z12mult3_kernelPdS_S_S_i:
[----:B------:R-:W-:Y:S01]  /*0000*/  LDC R1, c[0x0][0x37c] ;  /* 0x0000df00ff017b82 */ /* 0x000fe20000000800 */
[----:B------:R-:W0:Y:S07]  /*0010*/  S2R R0, SR_TID.X ;  /* 0x0000000000007919 */ /* 0x000e2e0000002100 */
[----:B------:R-:W0:Y:S08]  /*0020*/  S2UR UR4, SR_CTAID.X ;  /* 0x00000000000479c3 */ /* 0x000e300000002500 */
[----:B------:R-:W0:Y:S02]  /*0030*/  LDC R7, c[0x0][0x360] ;  /* 0x0000d800ff077b82 */ /* 0x000e240000000800 */
[----:B0-----:R-:W-:Y:S01]  /*0040*/  IMAD R7, R7, UR4, R0 ;  /* 0x0000000407077c24 */ /* 0x001fe2000f8e0200 */
[----:B------:R-:W0:Y:S04]  /*0050*/  LDCU.64 UR4, c[0x0][0x358] ;  /* 0x00006b00ff0477ac */ /* 0x000e280008000a00 */
[----:B------:R-:W-:-:S13]  /*0060*/  ISETP.NE.AND P0, PT, R7, RZ, PT ;  /* 0x000000ff0700720c */ /* 0x000fda0003f05270 */
[----:B------:R-:W-:Y:S05]  /*0070*/  @!P0 BRA `(.L_x_0) ;  /* 0x0000000400188947 */ /* 0x000fea0003800000 */
[----:B------:R-:W1:Y:S01]  /*0080*/  LDC R9, c[0x0][0x3a0] ;  /* 0x0000e800ff097b82 */ /* 0x000e620000000800 */
[----:B------:R-:W-:-:S07]  /*0090*/  SHF.L.U32 R0, R7, 0x1, RZ ;  /* 0x0000000107007819 */ /* 0x000fce00000006ff */
[----:B------:R-:W2:Y:S08]  /*00a0*/  LDC.64 R16, c[0x0][0x388] ;  /* 0x0000e200ff107b82 */ /* 0x000eb00000000a00 */
[----:B------:R-:W3:Y:S01]  /*00b0*/  LDC.64 R2, c[0x0][0x398] ;  /* 0x0000e600ff027b82 */ /* 0x000ee20000000a00 */
[----:B-1----:R-:W-:-:S07]  /*00c0*/  IADD3 R28, PT, PT, -R0, R9, RZ ;  /* 0x00000009001c7210 */ /* 0x002fce0007ffe1ff */
[----:B------:R-:W1:Y:S01]  /*00d0*/  LDC.64 R12, c[0x0][0x390] ;  /* 0x0000e400ff0c7b82 */ /* 0x000e620000000a00 */
[----:B------:R-:W-:Y:S01]  /*00e0*/  LEA.HI.SX32 R9, R9, -R7, 0x1e ;  /* 0x8000000709097211 */ /* 0x000fe200078ff2ff */
[----:B--2---:R-:W-:-:S04]  /*00f0*/  IMAD.WIDE R26, R0, 0x8, R16 ;  /* 0x00000008001a7825 */ /* 0x004fc800078e0210 */
[----:B------:R-:W-:Y:S01]  /*0100*/  IMAD.WIDE R16, R28, 0x8, R16 ;  /* 0x000000081c107825 */ /* 0x000fe200078e0210 */
[----:B0-----:R-:W2:Y:S03]  /*0110*/  LDG.E.64 R18, desc[UR4][R26.64+0x8] ;  /* 0x000008041a127981 */ /* 0x001ea6000c1e1b00 */
[--C-:B---3--:R-:W-:Y:S01]  /*0120*/  IMAD.WIDE R8, R9, 0x8, R2.reuse ;  /* 0x0000000809087825 */ /* 0x108fe200078e0202 */
[----:B------:R-:W2:Y:S03]  /*0130*/  LDG.E.64 R20, desc[UR4][R16.64+0x8] ;  /* 0x0000080410147981 */ /* 0x000ea6000c1e1b00 */
[----:B------:R-:W-:Y:S01]  /*0140*/  IMAD.WIDE R2, R7, 0x8, R2 ;  /* 0x0000000807027825 */ /* 0x000fe200078e0202 */
[----:B------:R-:W3:Y:S04]  /*0150*/  LDG.E.64 R4, desc[UR4][R8.64] ;  /* 0x0000000408047981 */ /* 0x000ee8000c1e1b00 */
[----:B------:R-:W4:Y:S04]  /*0160*/  LDG.E.64 R14, desc[UR4][R26.64] ;  /* 0x000000041a0e7981 */ /* 0x000f28000c1e1b00 */
[----:B------:R-:W5:Y:S04]  /*0170*/  LDG.E.64 R2, desc[UR4][R2.64] ;  /* 0x0000000402027981 */ /* 0x000f68000c1e1b00 */
[----:B------:R-:W4:Y:S01]  /*0180*/  LDG.E.64 R16, desc[UR4][R16.64] ;  /* 0x0000000410107981 */ /* 0x000f22000c1e1b00 */
[----:B-1----:R-:W-:-:S04]  /*0190*/  IMAD.WIDE R10, R0, 0x8, R12 ;  /* 0x00000008000a7825 */ /* 0x002fc800078e020c */
[----:B------:R-:W-:-:S05]  /*01a0*/  IMAD.WIDE R12, R28, 0x8, R12 ;  /* 0x000000081c0c7825 */ /* 0x000fca00078e020c */
[----:B------:R-:W4:Y:S04]  /*01b0*/  LDG.E.64 R8, desc[UR4][R12.64+0x8] ;  /* 0x000008040c087981 */ /* 0x000f28000c1e1b00 */
[----:B------:R-:W4:Y:S01]  /*01c0*/  LDG.E.64 R12, desc[UR4][R12.64] ;  /* 0x000000040c0c7981 */ /* 0x000f22000c1e1b00 */
[----:B--2---:R-:W-:Y:S02]  /*01d0*/  DADD R6, R18, R20 ;  /* 0x0000000012067229 */ /* 0x004fe40000000014 */
[----:B---3--:R-:W-:-:S06]  /*01e0*/  DADD R4, -R4, 0.5 ;  /* 0x3fe0000004047429 */ /* 0x008fcc0000000100 */
[-C--:B-----5:R-:W-:Y:S02]  /*01f0*/  DMUL R24, R2, R6.reuse ;  /* 0x0000000602187228 */ /* 0x0a0fe40000000000 */
[----:B------:R-:W-:Y:S02]  /*0200*/  DMUL R6, R4, R6 ;  /* 0x0000000604067228 */ /* 0x000fe40000000000 */
[----:B----4-:R-:W-:-:S08]  /*0210*/  DADD R22, R14, -R16 ;  /* 0x000000000e167229 */ /* 0x010fd00000000810 */
[-C--:B------:R-:W-:Y:S02]  /*0220*/  DFMA R24, R4, R22.reuse, -R24 ;  /* 0x000000160418722b */ /* 0x080fe40000000818 */
[----:B------:R-:W-:Y:S01]  /*0230*/  DFMA R22, R2, R22, R6 ;  /* 0x000000160216722b */ /* 0x000fe20000000006 */
[----:B------:R-:W2:Y:S04]  /*0240*/  LDG.E.64 R6, desc[UR4][R10.64+0x8] ;  /* 0x000008040a067981 */ /* 0x000ea8000c1e1b00 */
[----:B------:R-:W3:Y:S01]  /*0250*/  LDG.E.64 R10, desc[UR4][R10.64] ;  /* 0x000000040a0a7981 */ /* 0x000ee2000c1e1b00 */
[--C-:B------:R-:W-:Y:S02]  /*0260*/  DADD R14, R14, -R24.reuse ;  /* 0x000000000e0e7229 */ /* 0x100fe40000000818 */
[----:B------:R-:W-:-:S02]  /*0270*/  DADD R16, R16, R24 ;  /* 0x0000000010107229 */ /* 0x000fc40000000018 */
[--C-:B------:R-:W-:Y:S02]  /*0280*/  DADD R18, R18, -R22.reuse ;  /* 0x0000000012127229 */ /* 0x100fe40000000816 */
[----:B------:R-:W-:Y:S02]  /*0290*/  DADD R20, R20, -R22 ;  /* 0x0000000014147229 */ /* 0x000fe40000000816 */
[----:B--2---:R-:W-:-:S08]  /*02a0*/  DADD R24, R6, R8 ;  /* 0x0000000006187229 */ /* 0x004fd00000000008 */
[-C--:B------:R-:W-:Y:S02]  /*02b0*/  DMUL R26, R2, R24.reuse ;  /* 0x00000018021a7228 */ /* 0x080fe40000000000 */
[----:B---3--:R-:W-:Y:S02]  /*02c0*/  DADD R22, R10, -R12 ;  /* 0x000000000a167229 */ /* 0x008fe4000000080c */
[----:B------:R-:W-:-:S06]  /*02d0*/  DMUL R24, R4, R24 ;  /* 0x0000001804187228 */ /* 0x000fcc0000000000 */
[-C--:B------:R-:W-:Y:S02]  /*02e0*/  DFMA R26, R4, R22.reuse, -R26 ;  /* 0x00000016041a722b */ /* 0x080fe4000000081a */
[----:B------:R-:W-:-:S06]  /*02f0*/  DFMA R24, R2, R22, R24 ;  /* 0x000000160218722b */ /* 0x000fcc0000000018 */
[----:B------:R-:W-:Y:S02]  /*0300*/  DADD R10, R10, -R26 ;  /* 0x000000000a0a7229 */ /* 0x000fe4000000081a */
[----:B------:R-:W-:Y:S02]  /*0310*/  DADD R6, R6, -R24 ;  /* 0x0000000006067229 */ /* 0x000fe40000000818 */
[----:B------:R-:W-:Y:S02]  /*0320*/  DADD R12, R12, R26 ;  /* 0x000000000c0c7229 */ /* 0x000fe4000000001a */
[----:B------:R-:W-:Y:S02]  /*0330*/  DADD R8, R8, -R24 ;  /* 0x0000000008087229 */ /* 0x000fe40000000818 */
[C---:B------:R-:W-:Y:S02]  /*0340*/  DMUL R22, R18.reuse, R10 ;  /* 0x0000000a12167228 */ /* 0x040fe40000000000 */
[----:B------:R-:W-:-:S06]  /*0350*/  DMUL R18, R18, R6 ;  /* 0x0000000612127228 */ /* 0x000fcc0000000000 */
[----:B------:R-:W-:Y:S02]  /*0360*/  DFMA R6, R14, R6, R22 ;  /* 0x000000060e06722b */ /* 0x000fe40000000016 */
[C---:B------:R-:W-:Y:S02]  /*0370*/  DMUL R22, R20.reuse, R12 ;  /* 0x0000000c14167228 */ /* 0x040fe40000000000 */
[----:B------:R-:W-:Y:S02]  /*0380*/  DMUL R20, R20, R8 ;  /* 0x0000000814147228 */ /* 0x000fe40000000000 */
[----:B------:R-:W-:-:S04]  /*0390*/  DFMA R18, R14, R10, -R18 ;  /* 0x0000000a0e12722b */ /* 0x000fc80000000812 */
[C---:B------:R-:W-:Y:S02]  /*03a0*/  DFMA R22, R16.reuse, R8, R22 ;  /* 0x000000081016722b */ /* 0x040fe40000000016 */
[----:B------:R-:W-:Y:S01]  /*03b0*/  DFMA R20, R16, R12, -R20 ;  /* 0x0000000c1014722b */ /* 0x000fe20000000814 */
[----:B------:R-:W0:Y:S05]  /*03c0*/  LDC.64 R8, c[0x0][0x380] ;  /* 0x0000e000ff087b82 */ /* 0x000e2a0000000a00 */
[----:B------:R-:W-:Y:S02]  /*03d0*/  DADD R12, R6, R22 ;  /* 0x00000000060c7229 */ /* 0x000fe40000000016 */
[----:B------:R-:W-:-:S06]  /*03e0*/  DADD R10, R18, -R20 ;  /* 0x00000000120a7229 */ /* 0x000fcc0000000814 */
[C---:B------:R-:W-:Y:S02]  /*03f0*/  DMUL R14, R2.reuse, R12 ;  /* 0x0000000c020e7228 */ /* 0x040fe40000000000 */
[----:B------:R-:W-:-:S06]  /*0400*/  DMUL R2, R2, R10 ;  /* 0x0000000a02027228 */ /* 0x000fcc0000000000 */
[C---:B------:R-:W-:Y:S02]  /*0410*/  DFMA R14, R4.reuse, R10, R14 ;  /* 0x0000000a040e722b */ /* 0x040fe4000000000e */
[----:B------:R-:W-:Y:S01]  /*0420*/  DFMA R2, R4, R12, -R2 ;  /* 0x0000000c0402722b */ /* 0x000fe20000000802 */
[----:B0-----:R-:W-:-:S05]  /*0430*/  IMAD.WIDE R4, R0, 0x8, R8 ;  /* 0x0000000800047825 */ /* 0x001fca00078e0208 */
[----:B------:R-:W-:Y:S02]  /*0440*/  DADD R18, R18, -R14 ;  /* 0x0000000012127229 */ /* 0x000fe4000000080e */
[----:B------:R-:W-:Y:S02]  /*0450*/  DADD R6, -R6, R2 ;  /* 0x0000000006067229 */ /* 0x000fe40000000102 */
[----:B------:R-:W-:Y:S02]  /*0460*/  DADD R14, R20, R14 ;  /* 0x00000000140e7229 */ /* 0x000fe4000000000e */
[----:B------:R-:W-:Y:S01]  /*0470*/  DADD R2, -R22, R2 ;  /* 0x0000000016027229 */ /* 0x000fe20000000102 */
[----:B------:R-:W-:Y:S01]  /*0480*/  IMAD.WIDE R8, R28, 0x8, R8 ;  /* 0x000000081c087825 */ /* 0x000fe200078e0208 */
[----:B------:R-:W-:Y:S04]  /*0490*/  STG.E.64 desc[UR4][R4.64], R18 ;  /* 0x0000001204007986 */ /* 0x000fe8000c101b04 */
[----:B------:R-:W-:Y:S04]  /*04a0*/  STG.E.64 desc[UR4][R4.64+0x8], R6 ;  /* 0x0000080604007986 */ /* 0x000fe8000c101b04 */
[----:B------:R-:W-:Y:S04]  /*04b0*/  STG.E.64 desc[UR4][R8.64], R14 ;  /* 0x0000000e08007986 */ /* 0x000fe8000c101b04 */
[----:B------:R-:W-:Y:S01]  /*04c0*/  STG.E.64 desc[UR4][R8.64+0x8], R2 ;  /* 0x0000080208007986 */ /* 0x000fe2000c101b04 */
[----:B------:R-:W-:Y:S05]  /*04d0*/  EXIT ;  /* 0x000000000000794d */ /* 0x000fea0003800000 */
.L_x_0:
[----:B------:R-:W0:Y:S08]  /*04e0*/  LDC.64 R4, c[0x0][0x388] ;  /* 0x0000e200ff047b82 */ /* 0x000e300000000a00 */
[----:B------:R-:W1:Y:S08]  /*04f0*/  LDC.64 R10, c[0x0][0x390] ;  /* 0x0000e400ff0a7b82 */ /* 0x000e700000000a00 */
[----:B------:R-:W2:Y:S01]  /*0500*/  LDC R0, c[0x0][0x3a0] ;  /* 0x0000e800ff007b82 */ /* 0x000ea20000000800 */
[----:B0-----:R-:W3:Y:S07]  /*0510*/  LDG.E.64 R8, desc[UR4][R4.64+0x8] ;  /* 0x0000080404087981 */ /* 0x001eee000c1e1b00 */
[----:B------:R-:W0:Y:S01]  /*0520*/  LDC.64 R18, c[0x0][0x388] ;  /* 0x0000e200ff127b82 */ /* 0x000e220000000a00 */
[----:B------:R-:W4:Y:S04]  /*0530*/  LDG.E.64 R6, desc[UR4][R4.64] ;  /* 0x0000000404067981 */ /* 0x000f28000c1e1b00 */
[----:B-1----:R-:W3:Y:S03]  /*0540*/  LDG.E.64 R14, desc[UR4][R10.64+0x8] ;  /* 0x000008040a0e7981 */ /* 0x002ee6000c1e1b00 */
[----:B------:R-:W1:Y:S01]  /*0550*/  LDC.64 R20, c[0x0][0x390] ;  /* 0x0000e400ff147b82 */ /* 0x000e620000000a00 */
[----:B------:R-:W5:Y:S07]  /*0560*/  LDG.E.64 R12, desc[UR4][R10.64] ;  /* 0x000000040a0c7981 */ /* 0x000f6e000c1e1b00 */
[----:B------:R-:W0:Y:S01]  /*0570*/  LDC.64 R2, c[0x0][0x380] ;  /* 0x0000e000ff027b82 */ /* 0x000e220000000a00 */
[----:B--2---:R-:W-:-:S07]  /*0580*/  SHF.R.S32.HI R0, RZ, 0x1, R0 ;  /* 0x00000001ff007819 */ /* 0x004fce0000011400 */
[----:B------:R-:W2:Y:S01]  /*0590*/  LDC.64 R22, c[0x0][0x380] ;  /* 0x0000e000ff167b82 */ /* 0x000ea20000000a00 */
[C---:B---3--:R-:W-:Y:S02]  /*05a0*/  DMUL R16, R8.reuse, R14 ;  /* 0x0000000e08107228 */ /* 0x048fe40000000000 */
[----:B-----5:R-:W-:-:S06]  /*05b0*/  DMUL R8, R8, R12 ;  /* 0x0000000c08087228 */ /* 0x020fcc0000000000 */
[C---:B----4-:R-:W-:Y:S02]  /*05c0*/  DFMA R16, R6.reuse, R12, R16 ;  /* 0x0000000c0610722b */ /* 0x050fe40000000010 */
[----:B------:R-:W-:Y:S01]  /*05d0*/  DFMA R8, -R6, R14, -R8 ;  /* 0x0000000e0608722b */ /* 0x000fe20000000908 */
[----:B-1----:R-:W-:-:S04]  /*05e0*/  IMAD.WIDE R12, R0, 0x8, R20 ;  /* 0x00000008000c7825 */ /* 0x002fc800078e0214 */
[----:B0-----:R-:W-:Y:S01]  /*05f0*/  IMAD.WIDE R6, R0, 0x8, R18 ;  /* 0x0000000800067825 */ /* 0x001fe200078e0212 */
[----:B------:R-:W-:Y:S04]  /*0600*/  STG.E.64 desc[UR4][R2.64], R16 ;  /* 0x0000001002007986 */ /* 0x000fe8000c101b04 */
[----:B------:R-:W-:Y:S04]  /*0610*/  STG.E.64 desc[UR4][R2.64+0x8], R8 ;  /* 0x0000080802007986 */ /* 0x000fe8000c101b04 */
[----:B------:R-:W3:Y:S04]  /*0620*/  LDG.E.64 R10, desc[UR4][R6.64+0x8] ;  /* 0x00000804060a7981 */ /* 0x000ee8000c1e1b00 */
[----:B------:R-:W3:Y:S04]  /*0630*/  LDG.E.64 R14, desc[UR4][R12.64] ;  /* 0x000000040c0e7981 */ /* 0x000ee8000c1e1b00 */
[----:B------:R-:W4:Y:S04]  /*0640*/  LDG.E.64 R18, desc[UR4][R12.64+0x8] ;  /* 0x000008040c127981 */ /* 0x000f28000c1e1b00 */
[----:B------:R-:W5:Y:S01]  /*0650*/  LDG.E.64 R4, desc[UR4][R6.64] ;  /* 0x0000000406047981 */ /* 0x000f62000c1e1b00 */
[----:B---3--:R-:W-:-:S02]  /*0660*/  DMUL R20, R10, R14 ;  /* 0x0000000e0a147228 */ /* 0x008fc40000000000 */
[----:B----4-:R-:W-:-:S06]  /*0670*/  DMUL R10, R10, R18 ;  /* 0x000000120a0a7228 */ /* 0x010fcc0000000000 */
[C---:B-----5:R-:W-:Y:S02]  /*0680*/  DFMA R20, -R4.reuse, R18, -R20 ;  /* 0x000000120414722b */ /* 0x060fe40000000914 */
[----:B------:R-:W-:Y:S01]  /*0690*/  DFMA R10, R4, R14, -R10 ;  /* 0x0000000e040a722b */ /* 0x000fe2000000080a */
[----:B--2---:R-:W-:-:S05]  /*06a0*/  IMAD.WIDE R4, R0, 0x8, R22 ;  /* 0x0000000800047825 */ /* 0x004fca00078e0216 */
[----:B------:R-:W-:Y:S04]  /*06b0*/  STG.E.64 desc[UR4][R4.64+0x8], R20 ;  /* 0x0000081404007986 */ /* 0x000fe8000c101b04 */
[----:B------:R-:W-:Y:S01]  /*06c0*/  STG.E.64 desc[UR4][R4.64], R10 ;  /* 0x0000000a04007986 */ /* 0x000fe2000c101b04 */
[----:B------:R-:W-:Y:S05]  /*06d0*/  EXIT ;  /* 0x000000000000794d */ /* 0x000fea0003800000 */
.L_x_1:
[----:B------:R-:W-:-:S00]  /*06e0*/  BRA `(.L_x_1) ;  /* 0xfffffffc00fc7947 */ /* 0x000fc0000383ffff */
[----:B------:R-:W-:-:S00]  /*06f0*/  NOP ;  /* 0x0000000000007918 */ /* 0x000fc00000000000 */
        /* <DEDUP_REMOVED lines=8> */
.L_x_2:


//--------------------- .nv.shared.reserved.0     --------------------------
	.section	.nv.shared.reserved.0,"aw",@nobits
	.weak		__nv_reservedSMEM_offset_0_alias
	.size		__nv_reservedSMEM_offset_0_alias, 0, 64
	.other		__nv_reservedSMEM_offset_0_alias,@"STO_CUDA_RESERVED_SHARED STV_DEFAULT"
__nv_reservedSMEM_offset_0_alias:
	.zero		0
	.zero		64


//--------------------- .nv.constant0._Z12mult3_kernelPdS_S_S_i --------------------------
	.section	.nv.constant0._Z12mult3_kernelPdS_S_S_i,"a",@progbits
	.sectionflags	@""
	.align	4
.nv.constant0._Z12mult3_kernelPdS_S_S_i:
	.zero		932


//--------------------- SYMBOLS --------------------------

	.type		.nv.reservedSmem.offset0,@object
	.size		.nv.reservedSmem.offset0,0x4
